//
// Generated by NVIDIA NVVM Compiler
//
// Compiler Build ID: CL-36424714
// Cuda compilation tools, release 13.0, V13.0.88
// Based on NVVM 20.0.0
//

.version 9.0
.target sm_100
.address_size 64

	// .globl	_Z11kernelAdd1dPfS_S_i

.visible .entry _Z11kernelAdd1dPfS_S_i(
	.param .u64 .ptr .align 1 _Z11kernelAdd1dPfS_S_i_param_0,
	.param .u64 .ptr .align 1 _Z11kernelAdd1dPfS_S_i_param_1,
	.param .u64 .ptr .align 1 _Z11kernelAdd1dPfS_S_i_param_2,
	.param .u32 _Z11kernelAdd1dPfS_S_i_param_3
)
{
	.reg .pred 	%p<3>;
	.reg .b32 	%r<11>;
	.reg .b32 	%f<4>;
	.reg .b64 	%rd<11>;

	ld.param.u64 	%rd4, [_Z11kernelAdd1dPfS_S_i_param_0];
	ld.param.u64 	%rd5, [_Z11kernelAdd1dPfS_S_i_param_1];
	ld.param.u64 	%rd6, [_Z11kernelAdd1dPfS_S_i_param_2];
	ld.param.u32 	%r6, [_Z11kernelAdd1dPfS_S_i_param_3];
	mov.u32 	%r7, %ctaid.x;
	mov.u32 	%r1, %ntid.x;
	mov.u32 	%r8, %tid.x;
	mad.lo.s32 	%r10, %r7, %r1, %r8;
	setp.ge.s32 	%p1, %r10, %r6;
	@%p1 bra 	$L__BB0_3;
	mov.u32 	%r9, %nctaid.x;
	mul.lo.s32 	%r3, %r1, %r9;
	cvta.to.global.u64 	%rd1, %rd4;
	cvta.to.global.u64 	%rd2, %rd5;
	cvta.to.global.u64 	%rd3, %rd6;
$L__BB0_2:
	mul.wide.s32 	%rd7, %r10, 4;
	add.s64 	%rd8, %rd1, %rd7;
	ld.global.f32 	%f1, [%rd8];
	add.s64 	%rd9, %rd2, %rd7;
	ld.global.f32 	%f2, [%rd9];
	add.f32 	%f3, %f1, %f2;
	add.s64 	%rd10, %rd3, %rd7;
	st.global.f32 	[%rd10], %f3;
	add.s32 	%r10, %r10, %r3;
	setp.lt.s32 	%p2, %r10, %r6;
	@%p2 bra 	$L__BB0_2;
$L__BB0_3:
	ret;

}
	// .globl	_Z11kernelSub1dPfS_S_i
.visible .entry _Z11kernelSub1dPfS_S_i(
	.param .u64 .ptr .align 1 _Z11kernelSub1dPfS_S_i_param_0,
	.param .u64 .ptr .align 1 _Z11kernelSub1dPfS_S_i_param_1,
	.param .u64 .ptr .align 1 _Z11kernelSub1dPfS_S_i_param_2,
	.param .u32 _Z11kernelSub1dPfS_S_i_param_3
)
{
	.reg .pred 	%p<3>;
	.reg .b32 	%r<11>;
	.reg .b32 	%f<4>;
	.reg .b64 	%rd<11>;

	ld.param.u64 	%rd4, [_Z11kernelSub1dPfS_S_i_param_0];
	ld.param.u64 	%rd5, [_Z11kernelSub1dPfS_S_i_param_1];
	ld.param.u64 	%rd6, [_Z11kernelSub1dPfS_S_i_param_2];
	ld.param.u32 	%r6, [_Z11kernelSub1dPfS_S_i_param_3];
	mov.u32 	%r7, %ctaid.x;
	mov.u32 	%r1, %ntid.x;
	mov.u32 	%r8, %tid.x;
	mad.lo.s32 	%r10, %r7, %r1, %r8;
	setp.ge.s32 	%p1, %r10, %r6;
	@%p1 bra 	$L__BB1_3;
	mov.u32 	%r9, %nctaid.x;
	mul.lo.s32 	%r3, %r1, %r9;
	cvta.to.global.u64 	%rd1, %rd4;
	cvta.to.global.u64 	%rd2, %rd5;
	cvta.to.global.u64 	%rd3, %rd6;
$L__BB1_2:
	mul.wide.s32 	%rd7, %r10, 4;
	add.s64 	%rd8, %rd1, %rd7;
	ld.global.f32 	%f1, [%rd8];
	add.s64 	%rd9, %rd2, %rd7;
	ld.global.f32 	%f2, [%rd9];
	sub.f32 	%f3, %f1, %f2;
	add.s64 	%rd10, %rd3, %rd7;
	st.global.f32 	[%rd10], %f3;
	add.s32 	%r10, %r10, %r3;
	setp.lt.s32 	%p2, %r10, %r6;
	@%p2 bra 	$L__BB1_2;
$L__BB1_3:
	ret;

}
	// .globl	_Z11kernelMul1dPfS_S_i
.visible .entry _Z11kernelMul1dPfS_S_i(
	.param .u64 .ptr .align 1 _Z11kernelMul1dPfS_S_i_param_0,
	.param .u64 .ptr .align 1 _Z11kernelMul1dPfS_S_i_param_1,
	.param .u64 .ptr .align 1 _Z11kernelMul1dPfS_S_i_param_2,
	.param .u32 _Z11kernelMul1dPfS_S_i_param_3
)
{
	.reg .pred 	%p<3>;
	.reg .b32 	%r<11>;
	.reg .b32 	%f<4>;
	.reg .b64 	%rd<11>;

	ld.param.u64 	%rd4, [_Z11kernelMul1dPfS_S_i_param_0];
	ld.param.u64 	%rd5, [_Z11kernelMul1dPfS_S_i_param_1];
	ld.param.u64 	%rd6, [_Z11kernelMul1dPfS_S_i_param_2];
	ld.param.u32 	%r6, [_Z11kernelMul1dPfS_S_i_param_3];
	mov.u32 	%r7, %ctaid.x;
	mov.u32 	%r1, %ntid.x;
	mov.u32 	%r8, %tid.x;
	mad.lo.s32 	%r10, %r7, %r1, %r8;
	setp.ge.s32 	%p1, %r10, %r6;
	@%p1 bra 	$L__BB2_3;
	mov.u32 	%r9, %nctaid.x;
	mul.lo.s32 	%r3, %r1, %r9;
	cvta.to.global.u64 	%rd1, %rd4;
	cvta.to.global.u64 	%rd2, %rd5;
	cvta.to.global.u64 	%rd3, %rd6;
$L__BB2_2:
	mul.wide.s32 	%rd7, %r10, 4;
	add.s64 	%rd8, %rd1, %rd7;
	ld.global.f32 	%f1, [%rd8];
	add.s64 	%rd9, %rd2, %rd7;
	ld.global.f32 	%f2, [%rd9];
	mul.f32 	%f3, %f1, %f2;
	add.s64 	%rd10, %rd3, %rd7;
	st.global.f32 	[%rd10], %f3;
	add.s32 	%r10, %r10, %r3;
	setp.lt.s32 	%p2, %r10, %r6;
	@%p2 bra 	$L__BB2_2;
$L__BB2_3:
	ret;

}
	// .globl	_Z11kernelDiv1dPfS_S_i
.visible .entry _Z11kernelDiv1dPfS_S_i(
	.param .u64 .ptr .align 1 _Z11kernelDiv1dPfS_S_i_param_0,
	.param .u64 .ptr .align 1 _Z11kernelDiv1dPfS_S_i_param_1,
	.param .u64 .ptr .align 1 _Z11kernelDiv1dPfS_S_i_param_2,
	.param .u32 _Z11kernelDiv1dPfS_S_i_param_3
)
{
	.reg .pred 	%p<3>;
	.reg .b32 	%r<11>;
	.reg .b32 	%f<4>;
	.reg .b64 	%rd<11>;

	ld.param.u64 	%rd4, [_Z11kernelDiv1dPfS_S_i_param_0];
	ld.param.u64 	%rd5, [_Z11kernelDiv1dPfS_S_i_param_1];
	ld.param.u64 	%rd6, [_Z11kernelDiv1dPfS_S_i_param_2];
	ld.param.u32 	%r6, [_Z11kernelDiv1dPfS_S_i_param_3];
	mov.u32 	%r7, %ctaid.x;
	mov.u32 	%r1, %ntid.x;
	mov.u32 	%r8, %tid.x;
	mad.lo.s32 	%r10, %r7, %r1, %r8;
	setp.ge.s32 	%p1, %r10, %r6;
	@%p1 bra 	$L__BB3_3;
	mov.u32 	%r9, %nctaid.x;
	mul.lo.s32 	%r3, %r1, %r9;
	cvta.to.global.u64 	%rd1, %rd4;
	cvta.to.global.u64 	%rd2, %rd5;
	cvta.to.global.u64 	%rd3, %rd6;
$L__BB3_2:
	mul.wide.s32 	%rd7, %r10, 4;
	add.s64 	%rd8, %rd1, %rd7;
	ld.global.f32 	%f1, [%rd8];
	add.s64 	%rd9, %rd2, %rd7;
	ld.global.f32 	%f2, [%rd9];
	div.rn.f32 	%f3, %f1, %f2;
	add.s64 	%rd10, %rd3, %rd7;
	st.global.f32 	[%rd10], %f3;
	add.s32 	%r10, %r10, %r3;
	setp.lt.s32 	%p2, %r10, %r6;
	@%p2 bra 	$L__BB3_2;
$L__BB3_3:
	ret;

}


// ===== COMPILED SASS (sm_100) =====

	.target	sm_100

	.elftype	@"ET_EXEC"


//--------------------- .note.nv.tkinfo           --------------------------
	.section	.note.nv.tkinfo,"",@"SHT_NOTE"
	.sectionflags	@"SHF_NOTE_NV_TKINFO"
	.tkinfo
        /*0018*/ 	.word	0x00000002
        /*0030*/ 	.string	""
        /*0030*/ 	.string	"ptxas"
        /*0030*/ 	.string	"Cuda compilation tools, release 13.0, V13.0.88"
        /*0030*/ 	.string	"Build cuda_13.0.r13.0/compiler.36424714_0"
        /*0030*/ 	.string	"-arch sm_100 -m 64 "



//--------------------- .note.nv.cuinfo           --------------------------
	.section	.note.nv.cuinfo,"",@"SHT_NOTE"
	.sectionflags	@"SHF_NOTE_NV_CUINFO"
        /*0018*/ 	.short	0x0002
        /*001a*/ 	.short	0x0064
        /*001c*/ 	.short	0x0082
	.zero		2


//--------------------- .nv.info                  --------------------------
	.section	.nv.info,"",@"SHT_CUDA_INFO"
	.align	4


	//----- nvinfo : EIATTR_REGCOUNT
	.align		4
        /*0000*/ 	.byte	0x04, 0x2f
        /*0002*/ 	.short	(.L_1 - .L_0)
	.align		4
.L_0:
        /*0004*/ 	.word	index@(_Z11kernelAdd1dPfS_S_i)
        /*0008*/ 	.word	0x00000014


	//----- nvinfo : EIATTR_FRAME_SIZE
	.align		4
.L_1:
        /*000c*/ 	.byte	0x04, 0x11
        /*000e*/ 	.short	(.L_3 - .L_2)
	.align		4
.L_2:
        /*0010*/ 	.word	index@(_Z11kernelAdd1dPfS_S_i)
        /*0014*/ 	.word	0x00000000


	//----- nvinfo : EIATTR_REGCOUNT
	.align		4
.L_3:
        /*0018*/ 	.byte	0x04, 0x2f
        /*001a*/ 	.short	(.L_5 - .L_4)
	.align		4
.L_4:
        /*001c*/ 	.word	index@(_Z11kernelSub1dPfS_S_i)
        /*0020*/ 	.word	0x00000014


	//----- nvinfo : EIATTR_FRAME_SIZE
	.align		4
.L_5:
        /*0024*/ 	.byte	0x04, 0x11
        /*0026*/ 	.short	(.L_7 - .L_6)
	.align		4
.L_6:
        /*0028*/ 	.word	index@(_Z11kernelSub1dPfS_S_i)
        /*002c*/ 	.word	0x00000000


	//----- nvinfo : EIATTR_REGCOUNT
	.align		4
.L_7:
        /*0030*/ 	.byte	0x04, 0x2f
        /*0032*/ 	.short	(.L_9 - .L_8)
	.align		4
.L_8:
        /*0034*/ 	.word	index@(_Z11kernelMul1dPfS_S_i)
        /*0038*/ 	.word	0x00000014


	//----- nvinfo : EIATTR_FRAME_SIZE
	.align		4
.L_9:
        /*003c*/ 	.byte	0x04, 0x11
        /*003e*/ 	.short	(.L_11 - .L_10)
	.align		4
.L_10:
        /*0040*/ 	.word	index@(_Z11kernelMul1dPfS_S_i)
        /*0044*/ 	.word	0x00000000


	//----- nvinfo : EIATTR_REGCOUNT
	.align		4
.L_11:
        /*0048*/ 	.byte	0x04, 0x2f
        /*004a*/ 	.short	(.L_13 - .L_12)
	.align		4
.L_12:
        /*004c*/ 	.word	index@(_Z11kernelDiv1dPfS_S_i)
        /*0050*/ 	.word	0x00000016


	//----- nvinfo : EIATTR_FRAME_SIZE
	.align		4
.L_13:
        /*0054*/ 	.byte	0x04, 0x11
        /*0056*/ 	.short	(.L_15 - .L_14)
	.align		4
.L_14:
        /*0058*/ 	.word	index@($__internal_0_$__cuda_sm3x_div_rn_noftz_f32_slowpath)
        /*005c*/ 	.word	0x00000000


	//----- nvinfo : EIATTR_FRAME_SIZE
	.align		4
.L_15:
        /*0060*/ 	.byte	0x04, 0x11
        /*0062*/ 	.short	(.L_17 - .L_16)
	.align		4
.L_16:
        /*0064*/ 	.word	index@(_Z11kernelDiv1dPfS_S_i)
        /*0068*/ 	.word	0x00000000


	//----- nvinfo : EIATTR_MIN_STACK_SIZE
	.align		4
.L_17:
        /*006c*/ 	.byte	0x04, 0x12
        /*006e*/ 	.short	(.L_19 - .L_18)
	.align		4
.L_18:
        /*0070*/ 	.word	index@(_Z11kernelDiv1dPfS_S_i)
        /*0074*/ 	.word	0x00000000


	//----- nvinfo : EIATTR_MIN_STACK_SIZE
	.align		4
.L_19:
        /*0078*/ 	.byte	0x04, 0x12
        /*007a*/ 	.short	(.L_21 - .L_20)
	.align		4
.L_20:
        /*007c*/ 	.word	index@(_Z11kernelMul1dPfS_S_i)
        /*0080*/ 	.word	0x00000000


	//----- nvinfo : EIATTR_MIN_STACK_SIZE
	.align		4
.L_21:
        /*0084*/ 	.byte	0x04, 0x12
        /*0086*/ 	.short	(.L_23 - .L_22)
	.align		4
.L_22:
        /*0088*/ 	.word	index@(_Z11kernelSub1dPfS_S_i)
        /*008c*/ 	.word	0x00000000


	//----- nvinfo : EIATTR_MIN_STACK_SIZE
	.align		4
.L_23:
        /*0090*/ 	.byte	0x04, 0x12
        /*0092*/ 	.short	(.L_25 - .L_24)
	.align		4
.L_24:
        /*0094*/ 	.word	index@(_Z11kernelAdd1dPfS_S_i)
        /*0098*/ 	.word	0x00000000
.L_25:


//--------------------- .nv.compat                --------------------------
	.section	.nv.compat,"",@"SHT_CUDA_COMPAT_INFO"
	.align	4
        /*0000*/ 	.byte	0x02, 0x09, 0x00, 0x00, 0x02, 0x02, 0x01, 0x00, 0x02, 0x05, 0x05, 0x00, 0x03, 0x07, 0x01, 0x01
        /*0010*/ 	.byte	0x02, 0x03, 0x00, 0x00, 0x02, 0x06, 0x01, 0x00, 0x04, 0x0b, 0x08, 0x00, 0x01, 0x00, 0x00, 0x00
        /*0020*/ 	.byte	0x00, 0x00, 0x00, 0x00


//--------------------- .nv.info._Z11kernelDiv1dPfS_S_i --------------------------
	.section	.nv.info._Z11kernelDiv1dPfS_S_i,"",@"SHT_CUDA_INFO"
	.sectionflags	@""
	.align	4


	//----- nvinfo : EIATTR_CUDA_API_VERSION
	.align		4
        /*0000*/ 	.byte	0x04, 0x37
        /*0002*/ 	.short	(.L_27 - .L_26)
.L_26:
        /*0004*/ 	.word	0x00000082


	//----- nvinfo : EIATTR_KPARAM_INFO
	.align		4
.L_27:
        /*0008*/ 	.byte	0x04, 0x17
        /*000a*/ 	.short	(.L_29 - .L_28)
.L_28:
        /*000c*/ 	.word	0x00000000
        /*0010*/ 	.short	0x0003
        /*0012*/ 	.short	0x0018
        /*0014*/ 	.byte	0x00, 0xf0, 0x11, 0x00


	//----- nvinfo : EIATTR_KPARAM_INFO
	.align		4
.L_29:
        /*0018*/ 	.byte	0x04, 0x17
        /*001a*/ 	.short	(.L_31 - .L_30)
.L_30:
        /*001c*/ 	.word	0x00000000
        /*0020*/ 	.short	0x0002
        /*0022*/ 	.short	0x0010
        /*0024*/ 	.byte	0x00, 0xf5, 0x21, 0x00


	//----- nvinfo : EIATTR_KPARAM_INFO
	.align		4
.L_31:
        /*0028*/ 	.byte	0x04, 0x17
        /*002a*/ 	.short	(.L_33 - .L_32)
.L_32:
        /*002c*/ 	.word	0x00000000
        /*0030*/ 	.short	0x0001
        /*0032*/ 	.short	0x0008
        /*0034*/ 	.byte	0x00, 0xf5, 0x21, 0x00


	//----- nvinfo : EIATTR_KPARAM_INFO
	.align		4
.L_33:
        /*0038*/ 	.byte	0x04, 0x17
        /*003a*/ 	.short	(.L_35 - .L_34)
.L_34:
        /*003c*/ 	.word	0x00000000
        /*0040*/ 	.short	0x0000
        /*0042*/ 	.short	0x0000
        /*0044*/ 	.byte	0x00, 0xf5, 0x21, 0x00


	//----- nvinfo : EIATTR_SPARSE_MMA_MASK
	.align		4
.L_35:
        /*0048*/ 	.byte	0x03, 0x50
        /*004a*/ 	.short	0x0000


	//----- nvinfo : EIATTR_MAXREG_COUNT
	.align		4
        /*004c*/ 	.byte	0x03, 0x1b
        /*004e*/ 	.short	0x00ff


	//----- nvinfo : EIATTR_MERCURY_ISA_VERSION
	.align		4
        /*0050*/ 	.byte	0x03, 0x5f
        /*0052*/ 	.short	0x0101


	//----- nvinfo : EIATTR_VRC_CTA_INIT_COUNT
	.align		4
        /*0054*/ 	.byte	0x02, 0x4a
	.zero		1
	.zero		1


	//----- nvinfo : EIATTR_EXIT_INSTR_OFFSETS
	.align		4
        /*0058*/ 	.byte	0x04, 0x1c
        /*005a*/ 	.short	(.L_37 - .L_36)


	//   ....[0]....
.L_36:
        /*005c*/ 	.word	0x00000070


	//   ....[1]....
        /*0060*/ 	.word	0x00000260


	//----- nvinfo : EIATTR_CRS_STACK_SIZE
	.align		4
.L_37:
        /*0064*/ 	.byte	0x04, 0x1e
        /*0066*/ 	.short	(.L_39 - .L_38)
.L_38:
        /*0068*/ 	.word	0x00000000


	//----- nvinfo : EIATTR_CBANK_PARAM_SIZE
	.align		4
.L_39:
        /*006c*/ 	.byte	0x03, 0x19
        /*006e*/ 	.short	0x001c


	//----- nvinfo : EIATTR_PARAM_CBANK
	.align		4
        /*0070*/ 	.byte	0x04, 0x0a
        /*0072*/ 	.short	(.L_41 - .L_40)
	.align		4
.L_40:
        /*0074*/ 	.word	index@(.nv.constant0._Z11kernelDiv1dPfS_S_i)
        /*0078*/ 	.short	0x0380
        /*007a*/ 	.short	0x001c


	//----- nvinfo : EIATTR_SW_WAR
	.align		4
.L_41:
        /*007c*/ 	.byte	0x04, 0x36
        /*007e*/ 	.short	(.L_43 - .L_42)
.L_42:
        /*0080*/ 	.word	0x00000008
.L_43:


//--------------------- .nv.info._Z11kernelMul1dPfS_S_i --------------------------
	.section	.nv.info._Z11kernelMul1dPfS_S_i,"",@"SHT_CUDA_INFO"
	.sectionflags	@""
	.align	4


	//----- nvinfo : EIATTR_CUDA_API_VERSION
	.align		4
        /*0000*/ 	.byte	0x04, 0x37
        /*0002*/ 	.short	(.L_45 - .L_44)
.L_44:
        /*0004*/ 	.word	0x00000082


	//----- nvinfo : EIATTR_KPARAM_INFO
	.align		4
.L_45:
        /*0008*/ 	.byte	0x04, 0x17
        /*000a*/ 	.short	(.L_47 - .L_46)
.L_46:
        /*000c*/ 	.word	0x00000000
        /*0010*/ 	.short	0x0003
        /*0012*/ 	.short	0x0018
        /*0014*/ 	.byte	0x00, 0xf0, 0x11, 0x00


	//----- nvinfo : EIATTR_KPARAM_INFO
	.align		4
.L_47:
        /*0018*/ 	.byte	0x04, 0x17
        /*001a*/ 	.short	(.L_49 - .L_48)
.L_48:
        /*001c*/ 	.word	0x00000000
        /*0020*/ 	.short	0x0002
        /*0022*/ 	.short	0x0010
        /*0024*/ 	.byte	0x00, 0xf5, 0x21, 0x00


	//----- nvinfo : EIATTR_KPARAM_INFO
	.align		4
.L_49:
        /*0028*/ 	.byte	0x04, 0x17
        /*002a*/ 	.short	(.L_51 - .L_50)
.L_50:
        /*002c*/ 	.word	0x00000000
        /*0030*/ 	.short	0x0001
        /*0032*/ 	.short	0x0008
        /*0034*/ 	.byte	0x00, 0xf5, 0x21, 0x00


	//----- nvinfo : EIATTR_KPARAM_INFO
	.align		4
.L_51:
        /*0038*/ 	.byte	0x04, 0x17
        /*003a*/ 	.short	(.L_53 - .L_52)
.L_52:
        /*003c*/ 	.word	0x00000000
        /*0040*/ 	.short	0x0000
        /*0042*/ 	.short	0x0000
        /*0044*/ 	.byte	0x00, 0xf5, 0x21, 0x00


	//----- nvinfo : EIATTR_SPARSE_MMA_MASK
	.align		4
.L_53:
        /*0048*/ 	.byte	0x03, 0x50
        /*004a*/ 	.short	0x0000


	//----- nvinfo : EIATTR_MAXREG_COUNT
	.align		4
        /*004c*/ 	.byte	0x03, 0x1b
        /*004e*/ 	.short	0x00ff


	//----- nvinfo : EIATTR_MERCURY_ISA_VERSION
	.align		4
        /*0050*/ 	.byte	0x03, 0x5f
        /*0052*/ 	.short	0x0101


	//----- nvinfo : EIATTR_VRC_CTA_INIT_COUNT
	.align		4
        /*0054*/ 	.byte	0x02, 0x4a
	.zero		1
	.zero		1


	//----- nvinfo : EIATTR_EXIT_INSTR_OFFSETS
	.align		4
        /*0058*/ 	.byte	0x04, 0x1c
        /*005a*/ 	.short	(.L_55 - .L_54)


	//   ....[0]....
.L_54:
        /*005c*/ 	.word	0x00000070


	//   ....[1]....
        /*0060*/ 	.word	0x00000180


	//----- nvinfo : EIATTR_CRS_STACK_SIZE
	.align		4
.L_55:
        /*0064*/ 	.byte	0x04, 0x1e
        /*0066*/ 	.short	(.L_57 - .L_56)
.L_56:
        /*0068*/ 	.word	0x00000000


	//----- nvinfo : EIATTR_CBANK_PARAM_SIZE
	.align		4
.L_57:
        /*006c*/ 	.byte	0x03, 0x19
        /*006e*/ 	.short	0x001c


	//----- nvinfo : EIATTR_PARAM_CBANK
	.align		4
        /*0070*/ 	.byte	0x04, 0x0a
        /*0072*/ 	.short	(.L_59 - .L_58)
	.align		4
.L_58:
        /*0074*/ 	.word	index@(.nv.constant0._Z11kernelMul1dPfS_S_i)
        /*0078*/ 	.short	0x0380
        /*007a*/ 	.short	0x001c


	//----- nvinfo : EIATTR_SW_WAR
	.align		4
.L_59:
        /*007c*/ 	.byte	0x04, 0x36
        /*007e*/ 	.short	(.L_61 - .L_60)
.L_60:
        /*0080*/ 	.word	0x00000008
.L_61:


//--------------------- .nv.info._Z11kernelSub1dPfS_S_i --------------------------
	.section	.nv.info._Z11kernelSub1dPfS_S_i,"",@"SHT_CUDA_INFO"
	.sectionflags	@""
	.align	4


	//----- nvinfo : EIATTR_CUDA_API_VERSION
	.align		4
        /*0000*/ 	.byte	0x04, 0x37
        /*0002*/ 	.short	(.L_63 - .L_62)
.L_62:
        /*0004*/ 	.word	0x00000082


	//----- nvinfo : EIATTR_KPARAM_INFO
	.align		4
.L_63:
        /*0008*/ 	.byte	0x04, 0x17
        /*000a*/ 	.short	(.L_65 - .L_64)
.L_64:
        /*000c*/ 	.word	0x00000000
        /*0010*/ 	.short	0x0003
        /*0012*/ 	.short	0x0018
        /*0014*/ 	.byte	0x00, 0xf0, 0x11, 0x00


	//----- nvinfo : EIATTR_KPARAM_INFO
	.align		4
.L_65:
        /*0018*/ 	.byte	0x04, 0x17
        /*001a*/ 	.short	(.L_67 - .L_66)
.L_66:
        /*001c*/ 	.word	0x00000000
        /*0020*/ 	.short	0x0002
        /*0022*/ 	.short	0x0010
        /*0024*/ 	.byte	0x00, 0xf5, 0x21, 0x00


	//----- nvinfo : EIATTR_KPARAM_INFO
	.align		4
.L_67:
        /*0028*/ 	.byte	0x04, 0x17
        /*002a*/ 	.short	(.L_69 - .L_68)
.L_68:
        /*002c*/ 	.word	0x00000000
        /*0030*/ 	.short	0x0001
        /*0032*/ 	.short	0x0008
        /*0034*/ 	.byte	0x00, 0xf5, 0x21, 0x00


	//----- nvinfo : EIATTR_KPARAM_INFO
	.align		4
.L_69:
        /*0038*/ 	.byte	0x04, 0x17
        /*003a*/ 	.short	(.L_71 - .L_70)
.L_70:
        /*003c*/ 	.word	0x00000000
        /*0040*/ 	.short	0x0000
        /*0042*/ 	.short	0x0000
        /*0044*/ 	.byte	0x00, 0xf5, 0x21, 0x00


	//----- nvinfo : EIATTR_SPARSE_MMA_MASK
	.align		4
.L_71:
        /*0048*/ 	.byte	0x03, 0x50
        /*004a*/ 	.short	0x0000


	//----- nvinfo : EIATTR_MAXREG_COUNT
	.align		4
        /*004c*/ 	.byte	0x03, 0x1b
        /*004e*/ 	.short	0x00ff


	//----- nvinfo : EIATTR_MERCURY_ISA_VERSION
	.align		4
        /*0050*/ 	.byte	0x03, 0x5f
        /*0052*/ 	.short	0x0101


	//----- nvinfo : EIATTR_VRC_CTA_INIT_COUNT
	.align		4
        /*0054*/ 	.byte	0x02, 0x4a
	.zero		1
	.zero		1


	//----- nvinfo : EIATTR_EXIT_INSTR_OFFSETS
	.align		4
        /*0058*/ 	.byte	0x04, 0x1c
        /*005a*/ 	.short	(.L_73 - .L_72)


	//   ....[0]....
.L_72:
        /*005c*/ 	.word	0x00000070


	//   ....[1]....
        /*0060*/ 	.word	0x00000180


	//----- nvinfo : EIATTR_CRS_STACK_SIZE
	.align		4
.L_73:
        /*0064*/ 	.byte	0x04, 0x1e
        /*0066*/ 	.short	(.L_75 - .L_74)
.L_74:
        /*0068*/ 	.word	0x00000000


	//----- nvinfo : EIATTR_CBANK_PARAM_SIZE
	.align		4
.L_75:
        /*006c*/ 	.byte	0x03, 0x19
        /*006e*/ 	.short	0x001c


	//----- nvinfo : EIATTR_PARAM_CBANK
	.align		4
        /*0070*/ 	.byte	0x04, 0x0a
        /*0072*/ 	.short	(.L_77 - .L_76)
	.align		4
.L_76:
        /*0074*/ 	.word	index@(.nv.constant0._Z11kernelSub1dPfS_S_i)
        /*0078*/ 	.short	0x0380
        /*007a*/ 	.short	0x001c


	//----- nvinfo : EIATTR_SW_WAR
	.align		4
.L_77:
        /*007c*/ 	.byte	0x04, 0x36
        /*007e*/ 	.short	(.L_79 - .L_78)
.L_78:
        /*0080*/ 	.word	0x00000008
.L_79:


//--------------------- .nv.info._Z11kernelAdd1dPfS_S_i --------------------------
	.section	.nv.info._Z11kernelAdd1dPfS_S_i,"",@"SHT_CUDA_INFO"
	.sectionflags	@""
	.align	4


	//----- nvinfo : EIATTR_CUDA_API_VERSION
	.align		4
        /*0000*/ 	.byte	0x04, 0x37
        /*0002*/ 	.short	(.L_81 - .L_80)
.L_80:
        /*0004*/ 	.word	0x00000082


	//----- nvinfo : EIATTR_KPARAM_INFO
	.align		4
.L_81:
        /*0008*/ 	.byte	0x04, 0x17
        /*000a*/ 	.short	(.L_83 - .L_82)
.L_82:
        /*000c*/ 	.word	0x00000000
        /*0010*/ 	.short	0x0003
        /*0012*/ 	.short	0x0018
        /*0014*/ 	.byte	0x00, 0xf0, 0x11, 0x00


	//----- nvinfo : EIATTR_KPARAM_INFO
	.align		4
.L_83:
        /*0018*/ 	.byte	0x04, 0x17
        /*001a*/ 	.short	(.L_85 - .L_84)
.L_84:
        /*001c*/ 	.word	0x00000000
        /*0020*/ 	.short	0x0002
        /*0022*/ 	.short	0x0010
        /*0024*/ 	.byte	0x00, 0xf5, 0x21, 0x00


	//----- nvinfo : EIATTR_KPARAM_INFO
	.align		4
.L_85:
        /*0028*/ 	.byte	0x04, 0x17
        /*002a*/ 	.short	(.L_87 - .L_86)
.L_86:
        /*002c*/ 	.word	0x00000000
        /*0030*/ 	.short	0x0001
        /*0032*/ 	.short	0x0008
        /*0034*/ 	.byte	0x00, 0xf5, 0x21, 0x00


	//----- nvinfo : EIATTR_KPARAM_INFO
	.align		4
.L_87:
        /*0038*/ 	.byte	0x04, 0x17
        /*003a*/ 	.short	(.L_89 - .L_88)
.L_88:
        /*003c*/ 	.word	0x00000000
        /*0040*/ 	.short	0x0000
        /*0042*/ 	.short	0x0000
        /*0044*/ 	.byte	0x00, 0xf5, 0x21, 0x00


	//----- nvinfo : EIATTR_SPARSE_MMA_MASK
	.align		4
.L_89:
        /*0048*/ 	.byte	0x03, 0x50
        /*004a*/ 	.short	0x0000


	//----- nvinfo : EIATTR_MAXREG_COUNT
	.align		4
        /*004c*/ 	.byte	0x03, 0x1b
        /*004e*/ 	.short	0x00ff


	//----- nvinfo : EIATTR_MERCURY_ISA_VERSION
	.align		4
        /*0050*/ 	.byte	0x03, 0x5f
        /*0052*/ 	.short	0x0101


	//----- nvinfo : EIATTR_VRC_CTA_INIT_COUNT
	.align		4
        /*0054*/ 	.byte	0x02, 0x4a
	.zero		1
	.zero		1


	//----- nvinfo : EIATTR_EXIT_INSTR_OFFSETS
	.align		4
        /*0058*/ 	.byte	0x04, 0x1c
        /*005a*/ 	.short	(.L_91 - .L_90)


	//   ....[0]....
.L_90:
        /*005c*/ 	.word	0x00000070


	//   ....[1]....
        /*0060*/ 	.word	0x00000180


	//----- nvinfo : EIATTR_CRS_STACK_SIZE
	.align		4
.L_91:
        /*0064*/ 	.byte	0x04, 0x1e
        /*0066*/ 	.short	(.L_93 - .L_92)
.L_92:
        /*0068*/ 	.word	0x00000000


	//----- nvinfo : EIATTR_CBANK_PARAM_SIZE
	.align		4
.L_93:
        /*006c*/ 	.byte	0x03, 0x19
        /*006e*/ 	.short	0x001c


	//----- nvinfo : EIATTR_PARAM_CBANK
	.align		4
        /*0070*/ 	.byte	0x04, 0x0a
        /*0072*/ 	.short	(.L_95 - .L_94)
	.align		4
.L_94:
        /*0074*/ 	.word	index@(.nv.constant0._Z11kernelAdd1dPfS_S_i)
        /*0078*/ 	.short	0x0380
        /*007a*/ 	.short	0x001c


	//----- nvinfo : EIATTR_SW_WAR
	.align		4
.L_95:
        /*007c*/ 	.byte	0x04, 0x36
        /*007e*/ 	.short	(.L_97 - .L_96)
.L_96:
        /*0080*/ 	.word	0x00000008
.L_97:


//--------------------- .nv.callgraph             --------------------------
	.section	.nv.callgraph,"",@"SHT_CUDA_CALLGRAPH"
	.align	4
	.sectionentsize	8
	.align		4
        /*0000*/ 	.word	0x00000000
	.align		4
        /*0004*/ 	.word	0xffffffff
	.align		4
        /*0008*/ 	.word	0x00000000
	.align		4
        /*000c*/ 	.word	0xfffffffe
	.align		4
        /*0010*/ 	.word	0x00000000
	.align		4
        /*0014*/ 	.word	0xfffffffd
	.align		4
        /*0018*/ 	.word	0x00000000
	.align		4
        /*001c*/ 	.word	0xfffffffc


//--------------------- .text._Z11kernelDiv1dPfS_S_i --------------------------
	.section	.text._Z11kernelDiv1dPfS_S_i,"ax",@progbits
	.align	128
        .global         _Z11kernelDiv1dPfS_S_i
        .type           _Z11kernelDiv1dPfS_S_i,@function
        .size           _Z11kernelDiv1dPfS_S_i,(.L_x_21 - _Z11kernelDiv1dPfS_S_i)
        .other          _Z11kernelDiv1dPfS_S_i,@"STO_CUDA_ENTRY STV_DEFAULT"
_Z11kernelDiv1dPfS_S_i:
.text._Z11kernelDiv1dPfS_S_i:
[----:B------:R-:W-:Y:S01]  /*0000*/  LDC R1, c[0x0][0x37c] ;  /* 0x0000df00ff017b82 */ /* 0x000fe20000000800 */
[----:B------:R-:W0:Y:S07]  /*0010*/  S2R R11, SR_TID.X ;  /* 0x00000000000b7919 */ /* 0x000e2e0000002100 */
[----:B------:R-:W0:Y:S01]  /*0020*/  S2UR UR4, SR_CTAID.X ;  /* 0x00000000000479c3 */ /* 0x000e220000002500 */
[----:B------:R-:W1:Y:S07]  /*0030*/  LDCU UR5, c[0x0][0x398] ;  /* 0x00007300ff0577ac */ /* 0x000e6e0008000800 */
[----:B------:R-:W0:Y:S02]  /*0040*/  LDC R2, c[0x0][0x360] ;  /* 0x0000d800ff027b82 */ /* 0x000e240000000800 */
[----:B0-----:R-:W-:-:S05]  /*0050*/  IMAD R11, R2, UR4, R11 ;  /* 0x00000004020b7c24 */ /* 0x001fca000f8e020b */
[----:B-1----:R-:W-:-:S13]  /*0060*/  ISETP.GE.AND P0, PT, R11, UR5, PT ;  /* 0x000000050b007c0c */ /* 0x002fda000bf06270 */
[----:B------:R-:W-:Y:S05]  /*0070*/  @P0 EXIT ;  /* 0x000000000000094d */ /* 0x000fea0003800000 */
[----:B------:R-:W0:Y:S01]  /*0080*/  LDC.64 R8, c[0x0][0x390] ;  /* 0x0000e400ff087b82 */ /* 0x000e220000000a00 */
[----:B------:R-:W1:Y:S01]  /*0090*/  LDCU UR4, c[0x0][0x370] ;  /* 0x00006e00ff0477ac */ /* 0x000e620008000800 */
[----:B------:R-:W2:Y:S06]  /*00a0*/  LDCU.64 UR6, c[0x0][0x358] ;  /* 0x00006b00ff0677ac */ /* 0x000eac0008000a00 */
[----:B------:R-:W3:Y:S01]  /*00b0*/  LDC.64 R6, c[0x0][0x380] ;  /* 0x0000e000ff067b82 */ /* 0x000ee20000000a00 */
[----:B------:R-:W4:Y:S07]  /*00c0*/  LDCU UR5, c[0x0][0x398] ;  /* 0x00007300ff0577ac */ /* 0x000f2e0008000800 */
[----:B------:R-:W0:Y:S01]  /*00d0*/  LDC.64 R4, c[0x0][0x388] ;  /* 0x0000e200ff047b82 */ /* 0x000e220000000a00 */
[----:B-1----:R-:W-:-:S07]  /*00e0*/  IMAD R2, R2, UR4, RZ ;  /* 0x0000000402027c24 */ /* 0x002fce000f8e02ff */
.L_x_2:
[----:B0-----:R-:W-:-:S06]  /*00f0*/  IMAD.WIDE R16, R11, 0x4, R4 ;  /* 0x000000040b107825 */ /* 0x001fcc00078e0204 */
[----:B--2---:R-:W2:Y:S01]  /*0100*/  LDG.E R16, desc[UR6][R16.64] ;  /* 0x0000000610107981 */ /* 0x004ea2000c1e1900 */
[----:B---3--:R-:W-:-:S05]  /*0110*/  IMAD.WIDE R14, R11, 0x4, R6 ;  /* 0x000000040b0e7825 */ /* 0x008fca00078e0206 */
[----:B------:R-:W3:Y:S01]  /*0120*/  LDG.E R0, desc[UR6][R14.64] ;  /* 0x000000060e007981 */ /* 0x000ee2000c1e1900 */
[--C-:B-1----:R-:W-:Y:S01]  /*0130*/  IMAD.MOV.U32 R13, RZ, RZ, R11.reuse ;  /* 0x000000ffff0d7224 */ /* 0x102fe200078e000b */
[----:B------:R-:W-:Y:S01]  /*0140*/  BSSY.RECONVERGENT B0, `(.L_x_0) ;  /* 0x000000e000007945 */ /* 0x000fe20003800200 */
[----:B------:R-:W-:-:S05]  /*0150*/  IMAD.IADD R11, R2, 0x1, R11 ;  /* 0x00000001020b7824 */ /* 0x000fca00078e020b */
[----:B----4-:R-:W-:Y:S01]  /*0160*/  ISETP.GE.AND P2, PT, R11, UR5, PT ;  /* 0x000000050b007c0c */ /* 0x010fe2000bf46270 */
[----:B--2---:R-:W0:Y:S08]  /*0170*/  MUFU.RCP R3, R16 ;  /* 0x0000001000037308 */ /* 0x004e300000001000 */
[----:B---3--:R-:W1:Y:S01]  /*0180*/  FCHK P0, R0, R16 ;  /* 0x0000001000007302 */ /* 0x008e620000000000 */
[----:B0-----:R-:W-:-:S04]  /*0190*/  FFMA R10, -R16, R3, 1 ;  /* 0x3f800000100a7423 */ /* 0x001fc80000000103 */
[----:B------:R-:W-:-:S04]  /*01a0*/  FFMA R3, R3, R10, R3 ;  /* 0x0000000a03037223 */ /* 0x000fc80000000003 */
[----:B------:R-:W-:-:S04]  /*01b0*/  FFMA R10, R0, R3, RZ ;  /* 0x00000003000a7223 */ /* 0x000fc800000000ff */
[----:B------:R-:W-:-:S04]  /*01c0*/  FFMA R12, -R16, R10, R0 ;  /* 0x0000000a100c7223 */ /* 0x000fc80000000100 */
[----:B------:R-:W-:Y:S01]  /*01d0*/  FFMA R3, R3, R12, R10 ;  /* 0x0000000c03037223 */ /* 0x000fe2000000000a */
[----:B-1----:R-:W-:Y:S06]  /*01e0*/  @!P0 BRA `(.L_x_1) ;  /* 0x00000000000c8947 */ /* 0x002fec0003800000 */
[----:B------:R-:W-:-:S07]  /*01f0*/  MOV R10, 0x210 ;  /* 0x00000210000a7802 */ /* 0x000fce0000000f00 */
[----:B------:R-:W-:Y:S05]  /*0200*/  CALL.REL.NOINC `($__internal_0_$__cuda_sm3x_div_rn_noftz_f32_slowpath) ;  /* 0x0000000000187944 */ /* 0x000fea0003c00000 */
[----:B------:R-:W-:-:S07]  /*0210*/  IMAD.MOV.U32 R3, RZ, RZ, R0 ;  /* 0x000000ffff037224 */ /* 0x000fce00078e0000 */
.L_x_1:
[----:B------:R-:W-:Y:S05]  /*0220*/  BSYNC.RECONVERGENT B0 ;  /* 0x0000000000007941 */ /* 0x000fea0003800200 */
.L_x_0:
[----:B------:R-:W-:-:S05]  /*0230*/  IMAD.WIDE R12, R13, 0x4, R8 ;  /* 0x000000040d0c7825 */ /* 0x000fca00078e0208 */
[----:B------:R1:W-:Y:S01]  /*0240*/  STG.E desc[UR6][R12.64], R3 ;  /* 0x000000030c007986 */ /* 0x0003e2000c101906 */
[----:B------:R-:W-:Y:S05]  /*0250*/  @!P2 BRA `(.L_x_2) ;  /* 0xfffffffc00a4a947 */ /* 0x000fea000383ffff */
[----:B------:R-:W-:Y:S05]  /*0260*/  EXIT ;  /* 0x000000000000794d */ /* 0x000fea0003800000 */
        .weak           $__internal_0_$__cuda_sm3x_div_rn_noftz_f32_slowpath
        .type           $__internal_0_$__cuda_sm3x_div_rn_noftz_f32_slowpath,@function
        .size           $__internal_0_$__cuda_sm3x_div_rn_noftz_f32_slowpath,(.L_x_21 - $__internal_0_$__cuda_sm3x_div_rn_noftz_f32_slowpath)
$__internal_0_$__cuda_sm3x_div_rn_noftz_f32_slowpath:
[----:B------:R-:W-:Y:S01]  /*0270*/  SHF.R.U32.HI R14, RZ, 0x17, R16 ;  /* 0x00000017ff0e7819 */ /* 0x000fe20000011610 */
[----:B------:R-:W-:Y:S01]  /*0280*/  BSSY.RECONVERGENT B1, `(.L_x_3) ;  /* 0x0000064000017945 */ /* 0x000fe20003800200 */
[--C-:B------:R-:W-:Y:S01]  /*0290*/  SHF.R.U32.HI R3, RZ, 0x17, R0.reuse ;  /* 0x00000017ff037819 */ /* 0x100fe20000011600 */
[----:B------:R-:W-:Y:S01]  /*02a0*/  IMAD.MOV.U32 R15, RZ, RZ, R0 ;  /* 0x000000ffff0f7224 */ /* 0x000fe200078e0000 */
[----:B------:R-:W-:Y:S02]  /*02b0*/  LOP3.LUT R14, R14, 0xff, RZ, 0xc0, !PT ;  /* 0x000000ff0e0e7812 */ /* 0x000fe400078ec0ff */
[----:B------:R-:W-:-:S03]  /*02c0*/  LOP3.LUT R18, R3, 0xff, RZ, 0xc0, !PT ;  /* 0x000000ff03127812 */ /* 0x000fc600078ec0ff */
[----:B------:R-:W-:Y:S02]  /*02d0*/  VIADD R19, R14, 0xffffffff ;  /* 0xffffffff0e137836 */ /* 0x000fe40000000000 */
[----:B------:R-:W-:-:S03]  /*02e0*/  VIADD R17, R18, 0xffffffff ;  /* 0xffffffff12117836 */ /* 0x000fc60000000000 */
[----:B------:R-:W-:-:S04]  /*02f0*/  ISETP.GT.U32.AND P0, PT, R19, 0xfd, PT ;  /* 0x000000fd1300780c */ /* 0x000fc80003f04070 */
[----:B------:R-:W-:-:S13]  /*0300*/  ISETP.GT.U32.OR P0, PT, R17, 0xfd, P0 ;  /* 0x000000fd1100780c */ /* 0x000fda0000704470 */
[----:B------:R-:W-:Y:S01]  /*0310*/  @!P0 IMAD.MOV.U32 R12, RZ, RZ, RZ ;  /* 0x000000ffff0c8224 */ /* 0x000fe200078e00ff */
[----:B------:R-:W-:Y:S06]  /*0320*/  @!P0 BRA `(.L_x_4) ;  /* 0x0000000000608947 */ /* 0x000fec0003800000 */
[----:B------:R-:W-:Y:S01]  /*0330*/  FSETP.GTU.FTZ.AND P0, PT, |R0|, +INF , PT ;  /* 0x7f8000000000780b */ /* 0x000fe20003f1c200 */
[----:B------:R-:W-:Y:S01]  /*0340*/  IMAD.MOV.U32 R3, RZ, RZ, R16 ;  /* 0x000000ffff037224 */ /* 0x000fe200078e0010 */
[----:B------:R-:W-:-:S04]  /*0350*/  FSETP.GTU.FTZ.AND P1, PT, |R16|, +INF , PT ;  /* 0x7f8000001000780b */ /* 0x000fc80003f3c200 */
[----:B------:R-:W-:-:S13]  /*0360*/  PLOP3.LUT P0, PT, P0, P1, PT, 0xf8, 0x8f ;  /* 0x00000000008f781c */ /* 0x000fda0000703f70 */
[----:B------:R-:W-:Y:S05]  /*0370*/  @P0 BRA `(.L_x_5) ;  /* 0x00000004004c0947 */ /* 0x000fea0003800000 */
[----:B------:R-:W-:-:S13]  /*0380*/  LOP3.LUT P0, RZ, R16, 0x7fffffff, R15, 0xc8, !PT ;  /* 0x7fffffff10ff7812 */ /* 0x000fda000780c80f */
[----:B------:R-:W-:Y:S05]  /*0390*/  @!P0 BRA `(.L_x_6) ;  /* 0x00000004003c8947 */ /* 0x000fea0003800000 */
[C---:B------:R-:W-:Y:S02]  /*03a0*/  FSETP.NEU.FTZ.AND P3, PT, |R0|.reuse, +INF , PT ;  /* 0x7f8000000000780b */ /* 0x040fe40003f7d200 */
[----:B------:R-:W-:Y:S02]  /*03b0*/  FSETP.NEU.FTZ.AND P1, PT, |R3|, +INF , PT ;  /* 0x7f8000000300780b */ /* 0x000fe40003f3d200 */
[----:B------:R-:W-:-:S11]  /*03c0*/  FSETP.NEU.FTZ.AND P0, PT, |R0|, +INF , PT ;  /* 0x7f8000000000780b */ /* 0x000fd60003f1d200 */
[----:B------:R-:W-:Y:S05]  /*03d0*/  @!P1 BRA !P3, `(.L_x_6) ;  /* 0x00000004002c9947 */ /* 0x000fea0005800000 */
[----:B------:R-:W-:-:S04]  /*03e0*/  LOP3.LUT P3, RZ, R15, 0x7fffffff, RZ, 0xc0, !PT ;  /* 0x7fffffff0fff7812 */ /* 0x000fc8000786c0ff */
[----:B------:R-:W-:-:S13]  /*03f0*/  PLOP3.LUT P1, PT, P1, P3, PT, 0x2f, 0xf2 ;  /* 0x0000000000f2781c */ /* 0x000fda0000f26577 */
[----:B------:R-:W-:Y:S05]  /*0400*/  @P1 BRA `(.L_x_7) ;  /* 0x0000000400181947 */ /* 0x000fea0003800000 */
[----:B------:R-:W-:-:S04]  /*0410*/  LOP3.LUT P1, RZ, R16, 0x7fffffff, RZ, 0xc0, !PT ;  /* 0x7fffffff10ff7812 */ /* 0x000fc8000782c0ff */
[----:B------:R-:W-:-:S13]  /*0420*/  PLOP3.LUT P0, PT, P0, P1, PT, 0x2f, 0xf2 ;  /* 0x0000000000f2781c */ /* 0x000fda0000702577 */
[----:B------:R-:W-:Y:S05]  /*0430*/  @P0 BRA `(.L_x_8) ;  /* 0x0000000400000947 */ /* 0x000fea0003800000 */
[----:B------:R-:W-:Y:S02]  /*0440*/  ISETP.GE.AND P0, PT, R17, RZ, PT ;  /* 0x000000ff1100720c */ /* 0x000fe40003f06270 */
[----:B------:R-:W-:-:S11]  /*0450*/  ISETP.GE.AND P1, PT, R19, RZ, PT ;  /* 0x000000ff1300720c */ /* 0x000fd60003f26270 */
[----:B------:R-:W-:Y:S02]  /*0460*/  @P0 IMAD.MOV.U32 R12, RZ, RZ, RZ ;  /* 0x000000ffff0c0224 */ /* 0x000fe400078e00ff */
[----:B------:R-:W-:Y:S01]  /*0470*/  @!P0 FFMA R15, R0, 1.84467440737095516160e+19, RZ ;  /* 0x5f800000000f8823 */ /* 0x000fe200000000ff */
[----:B------:R-:W-:Y:S02]  /*0480*/  @!P0 IMAD.MOV.U32 R12, RZ, RZ, -0x40 ;  /* 0xffffffc0ff0c8424 */ /* 0x000fe400078e00ff */
[----:B------:R-:W-:Y:S02]  /*0490*/  @!P1 FFMA R16, R3, 1.84467440737095516160e+19, RZ ;  /* 0x5f80000003109823 */ /* 0x000fe400000000ff */
[----:B------:R-:W-:-:S07]  /*04a0*/  @!P1 VIADD R12, R12, 0x40 ;  /* 0x000000400c0c9836 */ /* 0x000fce0000000000 */
.L_x_4:
[----:B------:R-:W-:Y:S01]  /*04b0*/  LEA R3, R14, 0xc0800000, 0x17 ;  /* 0xc08000000e037811 */ /* 0x000fe200078eb8ff */
[----:B------:R-:W-:Y:S04]  /*04c0*/  BSSY.RECONVERGENT B2, `(.L_x_9) ;  /* 0x0000036000027945 */ /* 0x000fe80003800200 */
[----:B------:R-:W-:Y:S02]  /*04d0*/  IMAD.IADD R17, R16, 0x1, -R3 ;  /* 0x0000000110117824 */ /* 0x000fe400078e0a03 */
[----:B------:R-:W-:Y:S02]  /*04e0*/  VIADD R16, R18, 0xffffff81 ;  /* 0xffffff8112107836 */ /* 0x000fe40000000000 */
[----:B------:R-:W0:Y:S01]  /*04f0*/  MUFU.RCP R3, R17 ;  /* 0x0000001100037308 */ /* 0x000e220000001000 */
[----:B------:R-:W-:Y:S01]  /*0500*/  FADD.FTZ R19, -R17, -RZ ;  /* 0x800000ff11137221 */ /* 0x000fe20000010100 */
[----:B------:R-:W-:-:S03]  /*0510*/  IMAD R0, R16, -0x800000, R15 ;  /* 0xff80000010007824 */ /* 0x000fc600078e020f */
[----:B0-----:R-:W-:-:S04]  /*0520*/  FFMA R18, R3, R19, 1 ;  /* 0x3f80000003127423 */ /* 0x001fc80000000013 */
[----:B------:R-:W-:-:S04]  /*0530*/  FFMA R3, R3, R18, R3 ;  /* 0x0000001203037223 */ /* 0x000fc80000000003 */
[----:B------:R-:W-:-:S04]  /*0540*/  FFMA R18, R0, R3, RZ ;  /* 0x0000000300127223 */ /* 0x000fc800000000ff */
[----:B------:R-:W-:-:S04]  /*0550*/  FFMA R15, R19, R18, R0 ;  /* 0x00000012130f7223 */ /* 0x000fc80000000000 */
[----:B------:R-:W-:Y:S01]  /*0560*/  FFMA R18, R3, R15, R18 ;  /* 0x0000000f03127223 */ /* 0x000fe20000000012 */
[----:B------:R-:W-:-:S03]  /*0570*/  IADD3 R15, PT, PT, R16, 0x7f, -R14 ;  /* 0x0000007f100f7810 */ /* 0x000fc60007ffe80e */
[----:B------:R-:W-:Y:S02]  /*0580*/  FFMA R19, R19, R18, R0 ;  /* 0x0000001213137223 */ /* 0x000fe40000000000 */
[----:B------:R-:W-:Y:S02]  /*0590*/  IMAD.IADD R15, R15, 0x1, R12 ;  /* 0x000000010f0f7824 */ /* 0x000fe400078e020c */
[----:B------:R-:W-:-:S05]  /*05a0*/  FFMA R0, R3, R19, R18 ;  /* 0x0000001303007223 */ /* 0x000fca0000000012 */
[----:B------:R-:W-:-:S04]  /*05b0*/  SHF.R.U32.HI R14, RZ, 0x17, R0 ;  /* 0x00000017ff0e7819 */ /* 0x000fc80000011600 */
[----:B------:R-:W-:-:S05]  /*05c0*/  LOP3.LUT R14, R14, 0xff, RZ, 0xc0, !PT ;  /* 0x000000ff0e0e7812 */ /* 0x000fca00078ec0ff */
[----:B------:R-:W-:-:S04]  /*05d0*/  IMAD.IADD R16, R14, 0x1, R15 ;  /* 0x000000010e107824 */ /* 0x000fc800078e020f */
[----:B------:R-:W-:-:S05]  /*05e0*/  VIADD R12, R16, 0xffffffff ;  /* 0xffffffff100c7836 */ /* 0x000fca0000000000 */
[----:B------:R-:W-:-:S13]  /*05f0*/  ISETP.GE.U32.AND P0, PT, R12, 0xfe, PT ;  /* 0x000000fe0c00780c */ /* 0x000fda0003f06070 */
[----:B------:R-:W-:Y:S05]  /*0600*/  @!P0 BRA `(.L_x_10) ;  /* 0x0000000000808947 */ /* 0x000fea0003800000 */
[----:B------:R-:W-:-:S13]  /*0610*/  ISETP.GT.AND P0, PT, R16, 0xfe, PT ;  /* 0x000000fe1000780c */ /* 0x000fda0003f04270 */
[----:B------:R-:W-:Y:S05]  /*0620*/  @P0 BRA `(.L_x_11) ;  /* 0x00000000006c0947 */ /* 0x000fea0003800000 */
[----:B------:R-:W-:-:S13]  /*0630*/  ISETP.GE.AND P0, PT, R16, 0x1, PT ;  /* 0x000000011000780c */ /* 0x000fda0003f06270 */
[----:B------:R-:W-:Y:S05]  /*0640*/  @P0 BRA `(.L_x_12) ;  /* 0x0000000000740947 */ /* 0x000fea0003800000 */
[----:B------:R-:W-:Y:S02]  /*0650*/  ISETP.GE.AND P0, PT, R16, -0x18, PT ;  /* 0xffffffe81000780c */ /* 0x000fe40003f06270 */
[----:B------:R-:W-:-:S11]  /*0660*/  LOP3.LUT R0, R0, 0x80000000, RZ, 0xc0, !PT ;  /* 0x8000000000007812 */ /* 0x000fd600078ec0ff */
[----:B------:R-:W-:Y:S05]  /*0670*/  @!P0 BRA `(.L_x_12) ;  /* 0x0000000000688947 */ /* 0x000fea0003800000 */
[CC--:B------:R-:W-:Y:S01]  /*0680*/  FFMA.RZ R12, R3.reuse, R19.reuse, R18 ;  /* 0x00000013030c7223 */ /* 0x0c0fe2000000c012 */
[C---:B------:R-:W-:Y:S01]  /*0690*/  VIADD R15, R16.reuse, 0x20 ;  /* 0x00000020100f7836 */ /* 0x040fe20000000000 */
[C---:B------:R-:W-:Y:S02]  /*06a0*/  ISETP.NE.AND P3, PT, R16.reuse, RZ, PT ;  /* 0x000000ff1000720c */ /* 0x040fe40003f65270 */
[----:B------:R-:W-:Y:S01]  /*06b0*/  ISETP.NE.AND P1, PT, R16, RZ, PT ;  /* 0x000000ff1000720c */ /* 0x000fe20003f25270 */
[----:B------:R-:W-:Y:S01]  /*06c0*/  IMAD.MOV R16, RZ, RZ, -R16 ;  /* 0x000000ffff107224 */ /* 0x000fe200078e0a10 */
[----:B------:R-:W-:Y:S01]  /*06d0*/  LOP3.LUT R14, R12, 0x7fffff, RZ, 0xc0, !PT ;  /* 0x007fffff0c0e7812 */ /* 0x000fe200078ec0ff */
[CCC-:B------:R-:W-:Y:S01]  /*06e0*/  FFMA.RP R12, R3.reuse, R19.reuse, R18.reuse ;  /* 0x00000013030c7223 */ /* 0x1c0fe20000008012 */
[----:B------:R-:W-:Y:S02]  /*06f0*/  FFMA.RM R3, R3, R19, R18 ;  /* 0x0000001303037223 */ /* 0x000fe40000004012 */
[----:B------:R-:W-:-:S03]  /*0700*/  LOP3.LUT R14, R14, 0x800000, RZ, 0xfc, !PT ;  /* 0x008000000e0e7812 */ /* 0x000fc600078efcff */
[----:B------:R-:W-:Y:S02]  /*0710*/  FSETP.NEU.FTZ.AND P0, PT, R12, R3, PT ;  /* 0x000000030c00720b */ /* 0x000fe40003f1d000 */
[----:B------:R-:W-:Y:S02]  /*0720*/  SHF.L.U32 R15, R14, R15, RZ ;  /* 0x0000000f0e0f7219 */ /* 0x000fe400000006ff */
[----:B------:R-:W-:Y:S02]  /*0730*/  SEL R3, R16, RZ, P3 ;  /* 0x000000ff10037207 */ /* 0x000fe40001800000 */
[----:B------:R-:W-:Y:S02]  /*0740*/  ISETP.NE.AND P1, PT, R15, RZ, P1 ;  /* 0x000000ff0f00720c */ /* 0x000fe40000f25270 */
[----:B------:R-:W-:Y:S02]  /*0750*/  SHF.R.U32.HI R3, RZ, R3, R14 ;  /* 0x00000003ff037219 */ /* 0x000fe4000001160e */
[----:B------:R-:W-:-:S02]  /*0760*/  PLOP3.LUT P0, PT, P0, P1, PT, 0xf8, 0x8f ;  /* 0x00000000008f781c */ /* 0x000fc40000703f70 */
[----:B------:R-:W-:Y:S02]  /*0770*/  SHF.R.U32.HI R15, RZ, 0x1, R3 ;  /* 0x00000001ff0f7819 */ /* 0x000fe40000011603 */
[----:B------:R-:W-:-:S04]  /*0780*/  SEL R12, RZ, 0x1, !P0 ;  /* 0x00000001ff0c7807 */ /* 0x000fc80004000000 */
[----:B------:R-:W-:-:S04]  /*0790*/  LOP3.LUT R12, R12, 0x1, R15, 0xf8, !PT ;  /* 0x000000010c0c7812 */ /* 0x000fc800078ef80f */
[----:B------:R-:W-:-:S05]  /*07a0*/  LOP3.LUT R12, R12, R3, RZ, 0xc0, !PT ;  /* 0x000000030c0c7212 */ /* 0x000fca00078ec0ff */
[----:B------:R-:W-:-:S05]  /*07b0*/  IMAD.IADD R15, R15, 0x1, R12 ;  /* 0x000000010f0f7824 */ /* 0x000fca00078e020c */
[----:B------:R-:W-:Y:S01]  /*07c0*/  LOP3.LUT R0, R15, R0, RZ, 0xfc, !PT ;  /* 0x000000000f007212 */ /* 0x000fe200078efcff */
[----:B------:R-:W-:Y:S06]  /*07d0*/  BRA `(.L_x_12) ;  /* 0x0000000000107947 */ /* 0x000fec0003800000 */
.L_x_11:
[----:B------:R-:W-:-:S04]  /*07e0*/  LOP3.LUT R0, R0, 0x80000000, RZ, 0xc0, !PT ;  /* 0x8000000000007812 */ /* 0x000fc800078ec0ff */
[----:B------:R-:W-:Y:S01]  /*07f0*/  LOP3.LUT R0, R0, 0x7f800000, RZ, 0xfc, !PT ;  /* 0x7f80000000007812 */ /* 0x000fe200078efcff */
[----:B------:R-:W-:Y:S06]  /*0800*/  BRA `(.L_x_12) ;  /* 0x0000000000047947 */ /* 0x000fec0003800000 */
.L_x_10:
[----:B------:R-:W-:-:S07]  /*0810*/  IMAD R0, R15, 0x800000, R0 ;  /* 0x008000000f007824 */ /* 0x000fce00078e0200 */
.L_x_12:
[----:B------:R-:W-:Y:S05]  /*0820*/  BSYNC.RECONVERGENT B2 ;  /* 0x0000000000027941 */ /* 0x000fea0003800200 */
.L_x_9:
[----:B------:R-:W-:Y:S05]  /*0830*/  BRA `(.L_x_13) ;  /* 0x0000000000207947 */ /* 0x000fea0003800000 */
.L_x_8:
[----:B------:R-:W-:-:S04]  /*0840*/  LOP3.LUT R0, R16, 0x80000000, R15, 0x48, !PT ;  /* 0x8000000010007812 */ /* 0x000fc800078e480f */
[----:B------:R-:W-:Y:S01]  /*0850*/  LOP3.LUT R0, R0, 0x7f800000, RZ, 0xfc, !PT ;  /* 0x7f80000000007812 */ /* 0x000fe200078efcff */
[----:B------:R-:W-:Y:S06]  /*0860*/  BRA `(.L_x_13) ;  /* 0x0000000000147947 */ /* 0x000fec0003800000 */
.L_x_7:
[----:B------:R-:W-:Y:S01]  /*0870*/  LOP3.LUT R0, R16, 0x80000000, R15, 0x48, !PT ;  /* 0x8000000010007812 */ /* 0x000fe200078e480f */
[----:B------:R-:W-:Y:S06]  /*0880*/  BRA `(.L_x_13) ;  /* 0x00000000000c7947 */ /* 0x000fec0003800000 */
.L_x_6:
[----:B------:R-:W0:Y:S01]  /*0890*/  MUFU.RSQ R0, -QNAN ;  /* 0xffc0000000007908 */ /* 0x000e220000001400 */
[----:B------:R-:W-:Y:S05]  /*08a0*/  BRA `(.L_x_13) ;  /* 0x0000000000047947 */ /* 0x000fea0003800000 */
.L_x_5:
[----:B------:R-:W-:-:S07]  /*08b0*/  FADD.FTZ R0, R0, R3 ;  /* 0x0000000300007221 */ /* 0x000fce0000010000 */
.L_x_13:
[----:B------:R-:W-:Y:S05]  /*08c0*/  BSYNC.RECONVERGENT B1 ;  /* 0x0000000000017941 */ /* 0x000fea0003800200 */
.L_x_3:
[----:B------:R-:W-:Y:S02]  /*08d0*/  IMAD.MOV.U32 R14, RZ, RZ, R10 ;  /* 0x000000ffff0e7224 */ /* 0x000fe400078e000a */
[----:B------:R-:W-:-:S04]  /*08e0*/  IMAD.MOV.U32 R15, RZ, RZ, 0x0 ;  /* 0x00000000ff0f7424 */ /* 0x000fc800078e00ff */
[----:B0-----:R-:W-:Y:S05]  /*08f0*/  RET.REL.NODEC R14 `(_Z11kernelDiv1dPfS_S_i) ;  /* 0xfffffff40ec07950 */ /* 0x001fea0003c3ffff */
.L_x_14:
[----:B------:R-:W-:-:S00]  /*0900*/  BRA `(.L_x_14) ;  /* 0xfffffffc00fc7947 */ /* 0x000fc0000383ffff */
[----:B------:R-:W-:-:S00]  /*0910*/  NOP ;  /* 0x0000000000007918 */ /* 0x000fc00000000000 */
        /* <DEDUP_REMOVED lines=14> */
.L_x_21:


//--------------------- .text._Z11kernelMul1dPfS_S_i --------------------------
	.section	.text._Z11kernelMul1dPfS_S_i,"ax",@progbits
	.align	128
        .global         _Z11kernelMul1dPfS_S_i
        .type           _Z11kernelMul1dPfS_S_i,@function
        .size           _Z11kernelMul1dPfS_S_i,(.L_x_23 - _Z11kernelMul1dPfS_S_i)
        .other          _Z11kernelMul1dPfS_S_i,@"STO_CUDA_ENTRY STV_DEFAULT"
_Z11kernelMul1dPfS_S_i:
.text._Z11kernelMul1dPfS_S_i:
        /* <DEDUP_REMOVED lines=11> */
[----:B------:R-:W3:Y:S08]  /*00b0*/  LDC.64 R8, c[0x0][0x380] ;  /* 0x0000e000ff087b82 */ /* 0x000ef00000000a00 */
[----:B------:R-:W4:Y:S01]  /*00c0*/  LDC.64 R10, c[0x0][0x388] ;  /* 0x0000e200ff0a7b82 */ /* 0x000f220000000a00 */
[----:B-1----:R-:W-:-:S07]  /*00d0*/  IMAD R15, R15, UR4, RZ ;  /* 0x000000040f0f7c24 */ /* 0x002fce000f8e02ff */
.L_x_15:
[----:B---3--:R-:W-:-:S04]  /*00e0*/  IMAD.WIDE R2, R0, 0x4, R8 ;  /* 0x0000000400027825 */ /* 0x008fc800078e0208 */
[C---:B----4-:R-:W-:Y:S02]  /*00f0*/  IMAD.WIDE R4, R0.reuse, 0x4, R10 ;  /* 0x0000000400047825 */ /* 0x050fe400078e020a */
[----:B--2---:R-:W2:Y:S04]  /*0100*/  LDG.E R2, desc[UR6][R2.64] ;  /* 0x0000000602027981 */ /* 0x004ea8000c1e1900 */
[----:B------:R-:W2:Y:S01]  /*0110*/  LDG.E R5, desc[UR6][R4.64] ;  /* 0x0000000604057981 */ /* 0x000ea2000c1e1900 */
[----:B01----:R-:W-:Y:S01]  /*0120*/  IMAD.WIDE R6, R0, 0x4, R12 ;  /* 0x0000000400067825 */ /* 0x003fe200078e020c */
[----:B------:R-:W-:-:S04]  /*0130*/  IADD3 R0, PT, PT, R15, R0, RZ ;  /* 0x000000000f007210 */ /* 0x000fc80007ffe0ff */
[----:B------:R-:W-:Y:S01]  /*0140*/  ISETP.GE.AND P0, PT, R0, UR5, PT ;  /* 0x0000000500007c0c */ /* 0x000fe2000bf06270 */
[----:B--2---:R-:W-:-:S05]  /*0150*/  FMUL R17, R2, R5 ;  /* 0x0000000502117220 */ /* 0x004fca0000400000 */
[----:B------:R1:W-:Y:S07]  /*0160*/  STG.E desc[UR6][R6.64], R17 ;  /* 0x0000001106007986 */ /* 0x0003ee000c101906 */
[----:B------:R-:W-:Y:S05]  /*0170*/  @!P0 BRA `(.L_x_15) ;  /* 0xfffffffc00d88947 */ /* 0x000fea000383ffff */
[----:B------:R-:W-:Y:S05]  /*0180*/  EXIT ;  /* 0x000000000000794d */ /* 0x000fea0003800000 */
.L_x_16:
        /* <DEDUP_REMOVED lines=15> */
.L_x_23:


//--------------------- .text._Z11kernelSub1dPfS_S_i --------------------------
	.section	.text._Z11kernelSub1dPfS_S_i,"ax",@progbits
	.align	128
        .global         _Z11kernelSub1dPfS_S_i
        .type           _Z11kernelSub1dPfS_S_i,@function
        .size           _Z11kernelSub1dPfS_S_i,(.L_x_24 - _Z11kernelSub1dPfS_S_i)
        .other          _Z11kernelSub1dPfS_S_i,@"STO_CUDA_ENTRY STV_DEFAULT"
_Z11kernelSub1dPfS_S_i:
.text._Z11kernelSub1dPfS_S_i:
        /* <DEDUP_REMOVED lines=14> */
.L_x_17:
[----:B---3--:R-:W-:-:S04]  /*00e0*/  IMAD.WIDE R2, R0, 0x4, R8 ;  /* 0x0000000400027825 */ /* 0x008fc800078e0208 */
[C---:B----4-:R-:W-:Y:S02]  /*00f0*/  IMAD.WIDE R4, R0.reuse, 0x4, R10 ;  /* 0x0000000400047825 */ /* 0x050fe400078e020a */
[----:B--2---:R-:W2:Y:S04]  /*0100*/  LDG.E R2, desc[UR6][R2.64] ;  /* 0x0000000602027981 */ /* 0x004ea8000c1e1900 */
[----:B------:R-:W2:Y:S01]  /*0110*/  LDG.E R5, desc[UR6][R4.64] ;  /* 0x0000000604057981 */ /* 0x000ea2000c1e1900 */
[----:B01----:R-:W-:Y:S01]  /*0120*/  IMAD.WIDE R6, R0, 0x4, R12 ;  /* 0x0000000400067825 */ /* 0x003fe200078e020c */
[----:B------:R-:W-:-:S04]  /*0130*/  IADD3 R0, PT, PT, R15, R0, RZ ;  /* 0x000000000f007210 */ /* 0x000fc80007ffe0ff */
[----:B------:R-:W-:Y:S01]  /*0140*/  ISETP.GE.AND P0, PT, R0, UR5, PT ;  /* 0x0000000500007c0c */ /* 0x000fe2000bf06270 */
[----:B--2---:R-:W-:-:S05]  /*0150*/  FADD R17, R2, -R5 ;  /* 0x8000000502117221 */ /* 0x004fca0000000000 */
[----:B------:R1:W-:Y:S07]  /*0160*/  STG.E desc[UR6][R6.64], R17 ;  /* 0x0000001106007986 */ /* 0x0003ee000c101906 */
[----:B------:R-:W-:Y:S05]  /*0170*/  @!P0 BRA `(.L_x_17) ;  /* 0xfffffffc00d88947 */ /* 0x000fea000383ffff */
[----:B------:R-:W-:Y:S05]  /*0180*/  EXIT ;  /* 0x000000000000794d */ /* 0x000fea0003800000 */
.L_x_18:
        /* <DEDUP_REMOVED lines=15> */
.L_x_24:


//--------------------- .text._Z11kernelAdd1dPfS_S_i --------------------------
	.section	.text._Z11kernelAdd1dPfS_S_i,"ax",@progbits
	.align	128
        .global         _Z11kernelAdd1dPfS_S_i
        .type           _Z11kernelAdd1dPfS_S_i,@function
        .size           _Z11kernelAdd1dPfS_S_i,(.L_x_25 - _Z11kernelAdd1dPfS_S_i)
        .other          _Z11kernelAdd1dPfS_S_i,@"STO_CUDA_ENTRY STV_DEFAULT"
_Z11kernelAdd1dPfS_S_i:
.text._Z11kernelAdd1dPfS_S_i:
        /* <DEDUP_REMOVED lines=14> */
.L_x_19:
[----:B---3--:R-:W-:-:S04]  /*00e0*/  IMAD.WIDE R2, R0, 0x4, R8 ;  /* 0x0000000400027825 */ /* 0x008fc800078e0208 */
[C---:B----4-:R-:W-:Y:S02]  /*00f0*/  IMAD.WIDE R4, R0.reuse, 0x4, R10 ;  /* 0x0000000400047825 */ /* 0x050fe400078e020a */
[----:B--2---:R-:W2:Y:S04]  /*0100*/  LDG.E R2, desc[UR6][R2.64] ;  /* 0x0000000602027981 */ /* 0x004ea8000c1e1900 */
[----:B------:R-:W2:Y:S01]  /*0110*/  LDG.E R5, desc[UR6][R4.64] ;  /* 0x0000000604057981 */ /* 0x000ea2000c1e1900 */
[----:B01----:R-:W-:Y:S01]  /*0120*/  IMAD.WIDE R6, R0, 0x4, R12 ;  /* 0x0000000400067825 */ /* 0x003fe200078e020c */
[----:B------:R-:W-:-:S04]  /*0130*/  IADD3 R0, PT, PT, R15, R0, RZ ;  /* 0x000000000f007210 */ /* 0x000fc80007ffe0ff */
[----:B------:R-:W-:Y:S01]  /*0140*/  ISETP.GE.AND P0, PT, R0, UR5, PT ;  /* 0x0000000500007c0c */ /* 0x000fe2000bf06270 */
[----:B--2---:R-:W-:-:S05]  /*0150*/  FADD R17, R2, R5 ;  /* 0x0000000502117221 */ /* 0x004fca0000000000 */
[----:B------:R1:W-:Y:S07]  /*0160*/  STG.E desc[UR6][R6.64], R17 ;  /* 0x0000001106007986 */ /* 0x0003ee000c101906 */
[----:B------:R-:W-:Y:S05]  /*0170*/  @!P0 BRA `(.L_x_19) ;  /* 0xfffffffc00d88947 */ /* 0x000fea000383ffff */
[----:B------:R-:W-:Y:S05]  /*0180*/  EXIT ;  /* 0x000000000000794d */ /* 0x000fea0003800000 */
.L_x_20:
        /* <DEDUP_REMOVED lines=15> */
.L_x_25:


//--------------------- .nv.shared.reserved.0     --------------------------
	.section	.nv.shared.reserved.0,"aw",@nobits
	.weak		__nv_reservedSMEM_offset_0_alias
	.size		__nv_reservedSMEM_offset_0_alias, 0, 64
	.other		__nv_reservedSMEM_offset_0_alias,@"STO_CUDA_RESERVED_SHARED STV_DEFAULT"
__nv_reservedSMEM_offset_0_alias:
	.zero		0
	.zero		64


//--------------------- .nv.constant0._Z11kernelDiv1dPfS_S_i --------------------------
	.section	.nv.constant0._Z11kernelDiv1dPfS_S_i,"a",@progbits
	.sectionflags	@""
	.align	4
.nv.constant0._Z11kernelDiv1dPfS_S_i:
	.zero		924


//--------------------- .nv.constant0._Z11kernelMul1dPfS_S_i --------------------------
	.section	.nv.constant0._Z11kernelMul1dPfS_S_i,"a",@progbits
	.sectionflags	@""
	.align	4
.nv.constant0._Z11kernelMul1dPfS_S_i:
	.zero		924


//--------------------- .nv.constant0._Z11kernelSub1dPfS_S_i --------------------------
	.section	.nv.constant0._Z11kernelSub1dPfS_S_i,"a",@progbits
	.sectionflags	@""
	.align	4
.nv.constant0._Z11kernelSub1dPfS_S_i:
	.zero		924


//--------------------- .nv.constant0._Z11kernelAdd1dPfS_S_i --------------------------
	.section	.nv.constant0._Z11kernelAdd1dPfS_S_i,"a",@progbits
	.sectionflags	@""
	.align	4
.nv.constant0._Z11kernelAdd1dPfS_S_i:
	.zero		924


//--------------------- SYMBOLS --------------------------

	.type		.nv.reservedSmem.offset0,@object
	.size		.nv.reservedSmem.offset0,0x4
